//
// Generated by NVIDIA NVVM Compiler
//
// Compiler Build ID: CL-36424714
// Cuda compilation tools, release 13.0, V13.0.88
// Based on NVVM 20.0.0
//

.version 9.0
.target sm_100
.address_size 64

	// .globl	_Z10volumeBlurPfS_iii

.visible .entry _Z10volumeBlurPfS_iii(
	.param .u64 .ptr .align 1 _Z10volumeBlurPfS_iii_param_0,
	.param .u64 .ptr .align 1 _Z10volumeBlurPfS_iii_param_1,
	.param .u32 _Z10volumeBlurPfS_iii_param_2,
	.param .u32 _Z10volumeBlurPfS_iii_param_3,
	.param .u32 _Z10volumeBlurPfS_iii_param_4
)
{
	.reg .pred 	%p<15>;
	.reg .b32 	%r<33>;
	.reg .b32 	%f<56>;
	.reg .b64 	%rd<20>;

	ld.param.u64 	%rd1, [_Z10volumeBlurPfS_iii_param_0];
	ld.param.u64 	%rd2, [_Z10volumeBlurPfS_iii_param_1];
	ld.param.u32 	%r7, [_Z10volumeBlurPfS_iii_param_2];
	ld.param.u32 	%r5, [_Z10volumeBlurPfS_iii_param_3];
	ld.param.u32 	%r6, [_Z10volumeBlurPfS_iii_param_4];
	mov.u32 	%r8, %ctaid.x;
	mov.u32 	%r9, %ntid.x;
	mov.u32 	%r10, %tid.x;
	mad.lo.s32 	%r11, %r8, %r9, %r10;
	mov.u32 	%r12, %ctaid.y;
	mov.u32 	%r13, %ntid.y;
	mov.u32 	%r14, %tid.y;
	mad.lo.s32 	%r2, %r12, %r13, %r14;
	mov.u32 	%r15, %ctaid.z;
	mov.u32 	%r16, %ntid.z;
	mov.u32 	%r17, %tid.z;
	mad.lo.s32 	%r3, %r15, %r16, %r17;
	setp.lt.s32 	%p4, %r11, 1;
	add.s32 	%r18, %r7, -1;
	setp.ge.s32 	%p5, %r11, %r18;
	or.pred  	%p6, %p4, %p5;
	setp.eq.s32 	%p7, %r2, 0;
	mov.pred 	%p14, 0;
	or.pred  	%p8, %p7, %p6;
	@%p8 bra 	$L__BB0_2;
	add.s32 	%r19, %r5, -1;
	setp.lt.s32 	%p14, %r2, %r19;
$L__BB0_2:
	setp.eq.s32 	%p9, %r3, 0;
	not.pred 	%p10, %p14;
	or.pred  	%p11, %p10, %p9;
	add.s32 	%r20, %r6, -1;
	setp.ge.s32 	%p12, %r3, %r20;
	or.pred  	%p13, %p11, %p12;
	@%p13 bra 	$L__BB0_4;
	cvta.to.global.u64 	%rd3, %rd1;
	add.s32 	%r21, %r3, -1;
	mad.lo.s32 	%r22, %r21, %r5, %r2;
	add.s32 	%r23, %r22, -1;
	mad.lo.s32 	%r24, %r23, %r7, %r11;
	add.s32 	%r25, %r24, -1;
	mul.wide.s32 	%rd4, %r25, 4;
	add.s64 	%rd5, %rd3, %rd4;
	ld.global.f32 	%f1, [%rd5];
	add.f32 	%f2, %f1, 0f00000000;
	ld.global.f32 	%f3, [%rd5+4];
	add.f32 	%f4, %f2, %f3;
	ld.global.f32 	%f5, [%rd5+8];
	add.f32 	%f6, %f4, %f5;
	mul.wide.s32 	%rd6, %r7, 4;
	add.s64 	%rd7, %rd5, %rd6;
	ld.global.f32 	%f7, [%rd7];
	add.f32 	%f8, %f6, %f7;
	ld.global.f32 	%f9, [%rd7+4];
	add.f32 	%f10, %f8, %f9;
	ld.global.f32 	%f11, [%rd7+8];
	add.f32 	%f12, %f10, %f11;
	add.s64 	%rd8, %rd7, %rd6;
	ld.global.f32 	%f13, [%rd8];
	add.f32 	%f14, %f12, %f13;
	ld.global.f32 	%f15, [%rd8+4];
	add.f32 	%f16, %f14, %f15;
	ld.global.f32 	%f17, [%rd8+8];
	add.f32 	%f18, %f16, %f17;
	add.s32 	%r26, %r23, %r5;
	mad.lo.s32 	%r27, %r26, %r7, %r11;
	add.s32 	%r28, %r27, -1;
	mul.wide.s32 	%rd9, %r28, 4;
	add.s64 	%rd10, %rd3, %rd9;
	ld.global.f32 	%f19, [%rd10];
	add.f32 	%f20, %f18, %f19;
	ld.global.f32 	%f21, [%rd10+4];
	add.f32 	%f22, %f20, %f21;
	ld.global.f32 	%f23, [%rd10+8];
	add.f32 	%f24, %f22, %f23;
	add.s32 	%r29, %r27, %r7;
	add.s64 	%rd11, %rd10, %rd6;
	ld.global.f32 	%f25, [%rd11];
	add.f32 	%f26, %f24, %f25;
	ld.global.f32 	%f27, [%rd11+4];
	add.f32 	%f28, %f26, %f27;
	ld.global.f32 	%f29, [%rd11+8];
	add.f32 	%f30, %f28, %f29;
	add.s64 	%rd12, %rd11, %rd6;
	ld.global.f32 	%f31, [%rd12];
	add.f32 	%f32, %f30, %f31;
	ld.global.f32 	%f33, [%rd12+4];
	add.f32 	%f34, %f32, %f33;
	ld.global.f32 	%f35, [%rd12+8];
	add.f32 	%f36, %f34, %f35;
	add.s32 	%r30, %r26, %r5;
	mad.lo.s32 	%r31, %r30, %r7, %r11;
	add.s32 	%r32, %r31, -1;
	mul.wide.s32 	%rd13, %r32, 4;
	add.s64 	%rd14, %rd3, %rd13;
	ld.global.f32 	%f37, [%rd14];
	add.f32 	%f38, %f36, %f37;
	ld.global.f32 	%f39, [%rd14+4];
	add.f32 	%f40, %f38, %f39;
	ld.global.f32 	%f41, [%rd14+8];
	add.f32 	%f42, %f40, %f41;
	add.s64 	%rd15, %rd14, %rd6;
	ld.global.f32 	%f43, [%rd15];
	add.f32 	%f44, %f42, %f43;
	ld.global.f32 	%f45, [%rd15+4];
	add.f32 	%f46, %f44, %f45;
	ld.global.f32 	%f47, [%rd15+8];
	add.f32 	%f48, %f46, %f47;
	add.s64 	%rd16, %rd15, %rd6;
	ld.global.f32 	%f49, [%rd16];
	add.f32 	%f50, %f48, %f49;
	ld.global.f32 	%f51, [%rd16+4];
	add.f32 	%f52, %f50, %f51;
	ld.global.f32 	%f53, [%rd16+8];
	add.f32 	%f54, %f52, %f53;
	div.rn.f32 	%f55, %f54, 0f41D80000;
	cvta.to.global.u64 	%rd17, %rd2;
	mul.wide.s32 	%rd18, %r29, 4;
	add.s64 	%rd19, %rd17, %rd18;
	st.global.f32 	[%rd19], %f55;
$L__BB0_4:
	ret;

}


// ===== COMPILED SASS (sm_100) =====

	.target	sm_100

	.elftype	@"ET_EXEC"


//--------------------- .note.nv.tkinfo           --------------------------
	.section	.note.nv.tkinfo,"",@"SHT_NOTE"
	.sectionflags	@"SHF_NOTE_NV_TKINFO"
	.tkinfo
        /*0018*/ 	.word	0x00000002
        /*0030*/ 	.string	""
        /*0030*/ 	.string	"ptxas"
        /*0030*/ 	.string	"Cuda compilation tools, release 13.0, V13.0.88"
        /*0030*/ 	.string	"Build cuda_13.0.r13.0/compiler.36424714_0"
        /*0030*/ 	.string	"-arch sm_100 -m 64 "



//--------------------- .note.nv.cuinfo           --------------------------
	.section	.note.nv.cuinfo,"",@"SHT_NOTE"
	.sectionflags	@"SHF_NOTE_NV_CUINFO"
        /*0018*/ 	.short	0x0002
        /*001a*/ 	.short	0x0064
        /*001c*/ 	.short	0x0082
	.zero		2


//--------------------- .nv.info                  --------------------------
	.section	.nv.info,"",@"SHT_CUDA_INFO"
	.align	4


	//----- nvinfo : EIATTR_REGCOUNT
	.align		4
        /*0000*/ 	.byte	0x04, 0x2f
        /*0002*/ 	.short	(.L_1 - .L_0)
	.align		4
.L_0:
        /*0004*/ 	.word	index@(_Z10volumeBlurPfS_iii)
        /*0008*/ 	.word	0x00000020


	//----- nvinfo : EIATTR_FRAME_SIZE
	.align		4
.L_1:
        /*000c*/ 	.byte	0x04, 0x11
        /*000e*/ 	.short	(.L_3 - .L_2)
	.align		4
.L_2:
        /*0010*/ 	.word	index@($__internal_0_$__cuda_sm3x_div_rn_noftz_f32_slowpath)
        /*0014*/ 	.word	0x00000000


	//----- nvinfo : EIATTR_FRAME_SIZE
	.align		4
.L_3:
        /*0018*/ 	.byte	0x04, 0x11
        /*001a*/ 	.short	(.L_5 - .L_4)
	.align		4
.L_4:
        /*001c*/ 	.word	index@(_Z10volumeBlurPfS_iii)
        /*0020*/ 	.word	0x00000000


	//----- nvinfo : EIATTR_MIN_STACK_SIZE
	.align		4
.L_5:
        /*0024*/ 	.byte	0x04, 0x12
        /*0026*/ 	.short	(.L_7 - .L_6)
	.align		4
.L_6:
        /*0028*/ 	.word	index@(_Z10volumeBlurPfS_iii)
        /*002c*/ 	.word	0x00000000
.L_7:


//--------------------- .nv.compat                --------------------------
	.section	.nv.compat,"",@"SHT_CUDA_COMPAT_INFO"
	.align	4
        /*0000*/ 	.byte	0x02, 0x09, 0x00, 0x00, 0x02, 0x02, 0x01, 0x00, 0x02, 0x05, 0x05, 0x00, 0x03, 0x07, 0x01, 0x01
        /*0010*/ 	.byte	0x02, 0x03, 0x00, 0x00, 0x02, 0x06, 0x01, 0x00, 0x04, 0x0b, 0x08, 0x00, 0x01, 0x00, 0x00, 0x00
        /*0020*/ 	.byte	0x00, 0x00, 0x00, 0x00


//--------------------- .nv.info._Z10volumeBlurPfS_iii --------------------------
	.section	.nv.info._Z10volumeBlurPfS_iii,"",@"SHT_CUDA_INFO"
	.sectionflags	@""
	.align	4


	//----- nvinfo : EIATTR_CUDA_API_VERSION
	.align		4
        /*0000*/ 	.byte	0x04, 0x37
        /*0002*/ 	.short	(.L_9 - .L_8)
.L_8:
        /*0004*/ 	.word	0x00000082


	//----- nvinfo : EIATTR_KPARAM_INFO
	.align		4
.L_9:
        /*0008*/ 	.byte	0x04, 0x17
        /*000a*/ 	.short	(.L_11 - .L_10)
.L_10:
        /*000c*/ 	.word	0x00000000
        /*0010*/ 	.short	0x0004
        /*0012*/ 	.short	0x0018
        /*0014*/ 	.byte	0x00, 0xf0, 0x11, 0x00


	//----- nvinfo : EIATTR_KPARAM_INFO
	.align		4
.L_11:
        /*0018*/ 	.byte	0x04, 0x17
        /*001a*/ 	.short	(.L_13 - .L_12)
.L_12:
        /*001c*/ 	.word	0x00000000
        /*0020*/ 	.short	0x0003
        /*0022*/ 	.short	0x0014
        /*0024*/ 	.byte	0x00, 0xf0, 0x11, 0x00


	//----- nvinfo : EIATTR_KPARAM_INFO
	.align		4
.L_13:
        /*0028*/ 	.byte	0x04, 0x17
        /*002a*/ 	.short	(.L_15 - .L_14)
.L_14:
        /*002c*/ 	.word	0x00000000
        /*0030*/ 	.short	0x0002
        /*0032*/ 	.short	0x0010
        /*0034*/ 	.byte	0x00, 0xf0, 0x11, 0x00


	//----- nvinfo : EIATTR_KPARAM_INFO
	.align		4
.L_15:
        /*0038*/ 	.byte	0x04, 0x17
        /*003a*/ 	.short	(.L_17 - .L_16)
.L_16:
        /*003c*/ 	.word	0x00000000
        /*0040*/ 	.short	0x0001
        /*0042*/ 	.short	0x0008
        /*0044*/ 	.byte	0x00, 0xf5, 0x21, 0x00


	//----- nvinfo : EIATTR_KPARAM_INFO
	.align		4
.L_17:
        /*0048*/ 	.byte	0x04, 0x17
        /*004a*/ 	.short	(.L_19 - .L_18)
.L_18:
        /*004c*/ 	.word	0x00000000
        /*0050*/ 	.short	0x0000
        /*0052*/ 	.short	0x0000
        /*0054*/ 	.byte	0x00, 0xf5, 0x21, 0x00


	//----- nvinfo : EIATTR_SPARSE_MMA_MASK
	.align		4
.L_19:
        /*0058*/ 	.byte	0x03, 0x50
        /*005a*/ 	.short	0x0000


	//----- nvinfo : EIATTR_MAXREG_COUNT
	.align		4
        /*005c*/ 	.byte	0x03, 0x1b
        /*005e*/ 	.short	0x00ff


	//----- nvinfo : EIATTR_MERCURY_ISA_VERSION
	.align		4
        /*0060*/ 	.byte	0x03, 0x5f
        /*0062*/ 	.short	0x0101


	//----- nvinfo : EIATTR_VRC_CTA_INIT_COUNT
	.align		4
        /*0064*/ 	.byte	0x02, 0x4a
	.zero		1
	.zero		1


	//----- nvinfo : EIATTR_EXIT_INSTR_OFFSETS
	.align		4
        /*0068*/ 	.byte	0x04, 0x1c
        /*006a*/ 	.short	(.L_21 - .L_20)


	//   ....[0]....
.L_20:
        /*006c*/ 	.word	0x00000190


	//   ....[1]....
        /*0070*/ 	.word	0x00000790


	//----- nvinfo : EIATTR_CRS_STACK_SIZE
	.align		4
.L_21:
        /*0074*/ 	.byte	0x04, 0x1e
        /*0076*/ 	.short	(.L_23 - .L_22)
.L_22:
        /*0078*/ 	.word	0x00000000


	//----- nvinfo : EIATTR_CBANK_PARAM_SIZE
	.align		4
.L_23:
        /*007c*/ 	.byte	0x03, 0x19
        /*007e*/ 	.short	0x001c


	//----- nvinfo : EIATTR_PARAM_CBANK
	.align		4
        /*0080*/ 	.byte	0x04, 0x0a
        /*0082*/ 	.short	(.L_25 - .L_24)
	.align		4
.L_24:
        /*0084*/ 	.word	index@(.nv.constant0._Z10volumeBlurPfS_iii)
        /*0088*/ 	.short	0x0380
        /*008a*/ 	.short	0x001c


	//----- nvinfo : EIATTR_SW_WAR
	.align		4
.L_25:
        /*008c*/ 	.byte	0x04, 0x36
        /*008e*/ 	.short	(.L_27 - .L_26)
.L_26:
        /*0090*/ 	.word	0x00000008
.L_27:


//--------------------- .nv.callgraph             --------------------------
	.section	.nv.callgraph,"",@"SHT_CUDA_CALLGRAPH"
	.align	4
	.sectionentsize	8
	.align		4
        /*0000*/ 	.word	0x00000000
	.align		4
        /*0004*/ 	.word	0xffffffff
	.align		4
        /*0008*/ 	.word	0x00000000
	.align		4
        /*000c*/ 	.word	0xfffffffe
	.align		4
        /*0010*/ 	.word	0x00000000
	.align		4
        /*0014*/ 	.word	0xfffffffd
	.align		4
        /*0018*/ 	.word	0x00000000
	.align		4
        /*001c*/ 	.word	0xfffffffc


//--------------------- .text._Z10volumeBlurPfS_iii --------------------------
	.section	.text._Z10volumeBlurPfS_iii,"ax",@progbits
	.align	128
        .global         _Z10volumeBlurPfS_iii
        .type           _Z10volumeBlurPfS_iii,@function
        .size           _Z10volumeBlurPfS_iii,(.L_x_15 - _Z10volumeBlurPfS_iii)
        .other          _Z10volumeBlurPfS_iii,@"STO_CUDA_ENTRY STV_DEFAULT"
_Z10volumeBlurPfS_iii:
.text._Z10volumeBlurPfS_iii:
[----:B------:R-:W-:Y:S01]  /*0000*/  LDC R1, c[0x0][0x37c] ;  /* 0x0000df00ff017b82 */ /* 0x000fe20000000800 */
[----:B------:R-:W0:Y:S07]  /*0010*/  S2R R3, SR_TID.X ;  /* 0x0000000000037919 */ /* 0x000e2e0000002100 */
[----:B------:R-:W0:Y:S01]  /*0020*/  S2UR UR4, SR_CTAID.X ;  /* 0x00000000000479c3 */ /* 0x000e220000002500 */
[----:B------:R-:W1:Y:S07]  /*0030*/  S2R R5, SR_TID.Y ;  /* 0x0000000000057919 */ /* 0x000e6e0000002200 */
[----:B------:R-:W0:Y:S08]  /*0040*/  LDC R24, c[0x0][0x360] ;  /* 0x0000d800ff187b82 */ /* 0x000e300000000800 */
[----:B------:R-:W2:Y:S08]  /*0050*/  LDC R11, c[0x0][0x390] ;  /* 0x0000e400ff0b7b82 */ /* 0x000eb00000000800 */
[----:B------:R-:W1:Y:S08]  /*0060*/  S2UR UR5, SR_CTAID.Y ;  /* 0x00000000000579c3 */ /* 0x000e700000002600 */
[----:B------:R-:W1:Y:S01]  /*0070*/  LDC R0, c[0x0][0x364] ;  /* 0x0000d900ff007b82 */ /* 0x000e620000000800 */
[----:B0-----:R-:W-:Y:S01]  /*0080*/  IMAD R24, R24, UR4, R3 ;  /* 0x0000000418187c24 */ /* 0x001fe2000f8e0203 */
[----:B------:R-:W0:Y:S01]  /*0090*/  LDCU UR4, c[0x0][0x398] ;  /* 0x00007300ff0477ac */ /* 0x000e220008000800 */
[----:B--2---:R-:W-:-:S05]  /*00a0*/  IADD3 R3, PT, PT, R11, -0x1, RZ ;  /* 0xffffffff0b037810 */ /* 0x004fca0007ffe0ff */
[----:B------:R-:W2:Y:S01]  /*00b0*/  LDC R2, c[0x0][0x368] ;  /* 0x0000da00ff027b82 */ /* 0x000ea20000000800 */
[----:B------:R-:W-:-:S04]  /*00c0*/  ISETP.GE.AND P0, PT, R24, R3, PT ;  /* 0x000000031800720c */ /* 0x000fc80003f06270 */
[----:B------:R-:W-:Y:S01]  /*00d0*/  ISETP.LT.OR P0, PT, R24, 0x1, P0 ;  /* 0x000000011800780c */ /* 0x000fe20000701670 */
[----:B0-----:R-:W-:Y:S01]  /*00e0*/  UIADD3 UR4, UPT, UPT, UR4, -0x1, URZ ;  /* 0xffffffff04047890 */ /* 0x001fe2000fffe0ff */
[----:B-1----:R-:W-:Y:S01]  /*00f0*/  IMAD R0, R0, UR5, R5 ;  /* 0x0000000500007c24 */ /* 0x002fe2000f8e0205 */
[----:B------:R-:W2:Y:S01]  /*0100*/  S2UR UR5, SR_CTAID.Z ;  /* 0x00000000000579c3 */ /* 0x000ea20000002700 */
[----:B------:R-:W2:Y:S03]  /*0110*/  S2R R5, SR_TID.Z ;  /* 0x0000000000057919 */ /* 0x000ea60000002300 */
[----:B------:R-:W-:-:S13]  /*0120*/  ISETP.EQ.OR P0, PT, R0, RZ, P0 ;  /* 0x000000ff0000720c */ /* 0x000fda0000702670 */
[----:B------:R-:W0:Y:S01]  /*0130*/  @!P0 LDC R3, c[0x0][0x394] ;  /* 0x0000e500ff038b82 */ /* 0x000e220000000800 */
[----:B--2---:R-:W-:Y:S01]  /*0140*/  IMAD R2, R2, UR5, R5 ;  /* 0x0000000502027c24 */ /* 0x004fe2000f8e0205 */
[----:B0-----:R-:W-:-:S04]  /*0150*/  @!P0 IADD3 R3, PT, PT, R3, -0x1, RZ ;  /* 0xffffffff03038810 */ /* 0x001fc80007ffe0ff */
[----:B------:R-:W-:-:S04]  /*0160*/  ISETP.LT.AND P0, PT, R0, R3, !P0 ;  /* 0x000000030000720c */ /* 0x000fc80004701270 */
[----:B------:R-:W-:-:S04]  /*0170*/  ISETP.EQ.OR P0, PT, R2, RZ, !P0 ;  /* 0x000000ff0200720c */ /* 0x000fc80004702670 */
[----:B------:R-:W-:-:S13]  /*0180*/  ISETP.GE.OR P0, PT, R2, UR4, P0 ;  /* 0x0000000402007c0c */ /* 0x000fda0008706670 */
[----:B------:R-:W-:Y:S05]  /*0190*/  @P0 EXIT ;  /* 0x000000000000094d */ /* 0x000fea0003800000 */
[----:B------:R-:W0:Y:S01]  /*01a0*/  LDCU UR4, c[0x0][0x394] ;  /* 0x00007280ff0477ac */ /* 0x000e220008000800 */
[----:B------:R-:W-:Y:S02]  /*01b0*/  IADD3 R5, PT, PT, R2, -0x1, RZ ;  /* 0xffffffff02057810 */ /* 0x000fe40007ffe0ff */
[----:B------:R-:W1:Y:S01]  /*01c0*/  LDC.64 R2, c[0x0][0x380] ;  /* 0x0000e000ff027b82 */ /* 0x000e620000000a00 */
[----:B------:R-:W2:Y:S02]  /*01d0*/  LDCU.64 UR6, c[0x0][0x358] ;  /* 0x00006b00ff0677ac */ /* 0x000ea40008000a00 */
[----:B0-----:R-:W-:-:S05]  /*01e0*/  IMAD R5, R5, UR4, R0 ;  /* 0x0000000405057c24 */ /* 0x001fca000f8e0200 */
[----:B------:R-:W-:-:S05]  /*01f0*/  IADD3 R8, PT, PT, R5, -0x1, RZ ;  /* 0xffffffff05087810 */ /* 0x000fca0007ffe0ff */
[----:B------:R-:W-:-:S05]  /*0200*/  IMAD R0, R8, R11, R24 ;  /* 0x0000000b08007224 */ /* 0x000fca00078e0218 */
[----:B------:R-:W-:-:S05]  /*0210*/  IADD3 R5, PT, PT, R0, -0x1, RZ ;  /* 0xffffffff00057810 */ /* 0x000fca0007ffe0ff */
[----:B-1----:R-:W-:-:S05]  /*0220*/  IMAD.WIDE R4, R5, 0x4, R2 ;  /* 0x0000000405047825 */ /* 0x002fca00078e0202 */
[----:B--2---:R-:W2:Y:S04]  /*0230*/  LDG.E R27, desc[UR6][R4.64] ;  /* 0x00000006041b7981 */ /* 0x004ea8000c1e1900 */
[----:B------:R-:W3:Y:S01]  /*0240*/  LDG.E R19, desc[UR6][R4.64+0x4] ;  /* 0x0000040604137981 */ /* 0x000ee2000c1e1900 */
[----:B------:R-:W-:-:S03]  /*0250*/  IMAD.WIDE R6, R11, 0x4, R4 ;  /* 0x000000040b067825 */ /* 0x000fc600078e0204 */
[----:B------:R0:W4:Y:S04]  /*0260*/  LDG.E R20, desc[UR6][R4.64+0x8] ;  /* 0x0000080604147981 */ /* 0x000128000c1e1900 */
[----:B------:R-:W5:Y:S04]  /*0270*/  LDG.E R0, desc[UR6][R6.64] ;  /* 0x0000000606007981 */ /* 0x000f68000c1e1900 */
[----:B------:R-:W5:Y:S01]  /*0280*/  LDG.E R13, desc[UR6][R6.64+0x4] ;  /* 0x00000406060d7981 */ /* 0x000f62000c1e1900 */
[----:B------:R-:W-:Y:S02]  /*0290*/  VIADD R21, R8, UR4 ;  /* 0x0000000408157c36 */ /* 0x000fe40008000000 */
[----:B------:R-:W-:Y:S01]  /*02a0*/  IMAD.WIDE R28, R11, 0x4, R6 ;  /* 0x000000040b1c7825 */ /* 0x000fe200078e0206 */
[----:B------:R1:W5:Y:S03]  /*02b0*/  LDG.E R12, desc[UR6][R6.64+0x8] ;  /* 0x00000806060c7981 */ /* 0x000366000c1e1900 */
[----:B------:R-:W-:Y:S01]  /*02c0*/  IMAD R10, R21, R11, R24 ;  /* 0x0000000b150a7224 */ /* 0x000fe200078e0218 */
[----:B------:R-:W5:Y:S04]  /*02d0*/  LDG.E R14, desc[UR6][R28.64] ;  /* 0x000000061c0e7981 */ /* 0x000f68000c1e1900 */
[----:B------:R-:W-:Y:S01]  /*02e0*/  IADD3 R9, PT, PT, R10, -0x1, RZ ;  /* 0xffffffff0a097810 */ /* 0x000fe20007ffe0ff */
[----:B------:R-:W5:Y:S04]  /*02f0*/  LDG.E R15, desc[UR6][R28.64+0x4] ;  /* 0x000004061c0f7981 */ /* 0x000f68000c1e1900 */
[----:B------:R-:W-:Y:S01]  /*0300*/  IMAD.WIDE R8, R9, 0x4, R2 ;  /* 0x0000000409087825 */ /* 0x000fe200078e0202 */
[----:B------:R1:W5:Y:S04]  /*0310*/  LDG.E R16, desc[UR6][R28.64+0x8] ;  /* 0x000008061c107981 */ /* 0x000368000c1e1900 */
[----:B------:R-:W5:Y:S01]  /*0320*/  LDG.E R18, desc[UR6][R8.64] ;  /* 0x0000000608127981 */ /* 0x000f62000c1e1900 */
[----:B0-----:R-:W-:-:S03]  /*0330*/  IMAD.WIDE R4, R11, 0x4, R8 ;  /* 0x000000040b047825 */ /* 0x001fc600078e0208 */
[----:B------:R-:W5:Y:S04]  /*0340*/  LDG.E R17, desc[UR6][R8.64+0x4] ;  /* 0x0000040608117981 */ /* 0x000f68000c1e1900 */
[----:B------:R-:W5:Y:S01]  /*0350*/  LDG.E R23, desc[UR6][R8.64+0x8] ;  /* 0x0000080608177981 */ /* 0x000f62000c1e1900 */
[----:B------:R-:W-:-:S03]  /*0360*/  IADD3 R25, PT, PT, R21, UR4, RZ ;  /* 0x0000000415197c10 */ /* 0x000fc6000fffe0ff */
[----:B------:R-:W5:Y:S01]  /*0370*/  LDG.E R22, desc[UR6][R4.64] ;  /* 0x0000000604167981 */ /* 0x000f62000c1e1900 */
[----:B-1----:R-:W-:-:S03]  /*0380*/  IMAD.WIDE R6, R11, 0x4, R4 ;  /* 0x000000040b067825 */ /* 0x002fc600078e0204 */
[----:B------:R-:W5:Y:S01]  /*0390*/  LDG.E R21, desc[UR6][R4.64+0x4] ;  /* 0x0000040604157981 */ /* 0x000f62000c1e1900 */
[----:B------:R-:W-:-:S03]  /*03a0*/  IMAD R24, R25, R11, R24 ;  /* 0x0000000b19187224 */ /* 0x000fc600078e0218 */
[----:B------:R0:W5:Y:S02]  /*03b0*/  LDG.E R26, desc[UR6][R4.64+0x8] ;  /* 0x00000806041a7981 */ /* 0x000164000c1e1900 */
[----:B------:R-:W-:Y:S02]  /*03c0*/  IADD3 R29, PT, PT, R24, -0x1, RZ ;  /* 0xffffffff181d7810 */ /* 0x000fe40007ffe0ff */
[----:B------:R-:W5:Y:S04]  /*03d0*/  LDG.E R25, desc[UR6][R6.64] ;  /* 0x0000000606197981 */ /* 0x000f68000c1e1900 */
[----:B------:R-:W5:Y:S01]  /*03e0*/  LDG.E R24, desc[UR6][R6.64+0x4] ;  /* 0x0000040606187981 */ /* 0x000f62000c1e1900 */
[----:B------:R-:W-:-:S03]  /*03f0*/  IMAD.WIDE R2, R29, 0x4, R2 ;  /* 0x000000041d027825 */ /* 0x000fc600078e0202 */
[----:B------:R1:W5:Y:S04]  /*0400*/  LDG.E R28, desc[UR6][R6.64+0x8] ;  /* 0x00000806061c7981 */ /* 0x000368000c1e1900 */
[----:B------:R-:W5:Y:S01]  /*0410*/  LDG.E R9, desc[UR6][R2.64] ;  /* 0x0000000602097981 */ /* 0x000f62000c1e1900 */
[----:B0-----:R-:W-:-:S03]  /*0420*/  IMAD.WIDE R4, R11, 0x4, R2 ;  /* 0x000000040b047825 */ /* 0x001fc600078e0202 */
[----:B------:R-:W5:Y:S01]  /*0430*/  LDG.E R8, desc[UR6][R2.64+0x4] ;  /* 0x0000040602087981 */ /* 0x000f62000c1e1900 */
[----:B-1----:R-:W-:-:S04]  /*0440*/  IMAD.WIDE R6, R11, 0x4, R4 ;  /* 0x000000040b067825 */ /* 0x002fc800078e0204 */
[----:B--2---:R-:W-:Y:S02]  /*0450*/  FADD R29, RZ, R27 ;  /* 0x0000001bff1d7221 */ /* 0x004fe40000000000 */
[----:B------:R4:W2:Y:S02]  /*0460*/  LDG.E R27, desc[UR6][R2.64+0x8] ;  /* 0x00000806021b7981 */ /* 0x0008a4000c1e1900 */
[----:B---3--:R-:W-:Y:S02]  /*0470*/  FADD R29, R29, R19 ;  /* 0x000000131d1d7221 */ /* 0x008fe40000000000 */
[----:B------:R-:W3:Y:S02]  /*0480*/  LDG.E R19, desc[UR6][R4.64] ;  /* 0x0000000604137981 */ /* 0x000ee4000c1e1900 */
[----:B----4-:R-:W-:Y:S02]  /*0490*/  FADD R3, R29, R20 ;  /* 0x000000141d037221 */ /* 0x010fe40000000000 */
[----:B------:R-:W4:Y:S02]  /*04a0*/  LDG.E R29, desc[UR6][R4.64+0x4] ;  /* 0x00000406041d7981 */ /* 0x000f24000c1e1900 */
[----:B-----5:R-:W-:-:S02]  /*04b0*/  FADD R2, R3, R0 ;  /* 0x0000000003027221 */ /* 0x020fc40000000000 */
[----:B------:R0:W5:Y:S04]  /*04c0*/  LDG.E R20, desc[UR6][R4.64+0x8] ;  /* 0x0000080604147981 */ /* 0x000168000c1e1900 */
[----:B------:R-:W5:Y:S01]  /*04d0*/  LDG.E R0, desc[UR6][R6.64] ;  /* 0x0000000606007981 */ /* 0x000f62000c1e1900 */
[----:B------:R-:W-:-:S03]  /*04e0*/  FADD R13, R2, R13 ;  /* 0x0000000d020d7221 */ /* 0x000fc60000000000 */
[----:B------:R-:W5:Y:S04]  /*04f0*/  LDG.E R2, desc[UR6][R6.64+0x4] ;  /* 0x0000040606027981 */ /* 0x000f68000c1e1900 */
[----:B------:R-:W5:Y:S01]  /*0500*/  LDG.E R3, desc[UR6][R6.64+0x8] ;  /* 0x0000080606037981 */ /* 0x000f62000c1e1900 */
[----:B------:R-:W-:Y:S01]  /*0510*/  FADD R13, R13, R12 ;  /* 0x0000000c0d0d7221 */ /* 0x000fe20000000000 */
[----:B0-----:R-:W-:Y:S02]  /*0520*/  HFMA2 R5, -RZ, RZ, 1.2724609375, -0.25927734375 ;  /* 0x3d17b426ff057431 */ /* 0x001fe400000001ff */
[----:B------:R-:W-:Y:S01]  /*0530*/  IMAD.MOV.U32 R4, RZ, RZ, 0x41d80000 ;  /* 0x41d80000ff047424 */ /* 0x000fe200078e00ff */
[----:B------:R-:W-:Y:S01]  /*0540*/  BSSY.RECONVERGENT B1, `(.L_x_0) ;  /* 0x0000021000017945 */ /* 0x000fe20003800200 */
[----:B------:R-:W-:Y:S01]  /*0550*/  FADD R14, R13, R14 ;  /* 0x0000000e0d0e7221 */ /* 0x000fe20000000000 */
[----:B------:R-:W-:-:S03]  /*0560*/  IADD3 R10, PT, PT, R10, R11, RZ ;  /* 0x0000000b0a0a7210 */ /* 0x000fc60007ffe0ff */
[----:B------:R-:W-:-:S04]  /*0570*/  FADD R15, R14, R15 ;  /* 0x0000000f0e0f7221 */ /* 0x000fc80000000000 */
        /* <DEDUP_REMOVED lines=12> */
[----:B--2---:R-:W-:-:S04]  /*0640*/  FADD R8, R8, R27 ;  /* 0x0000001b08087221 */ /* 0x004fc80000000000 */
[----:B---3--:R-:W-:-:S04]  /*0650*/  FADD R8, R8, R19 ;  /* 0x0000001308087221 */ /* 0x008fc80000000000 */
[----:B----4-:R-:W-:-:S04]  /*0660*/  FADD R29, R8, R29 ;  /* 0x0000001d081d7221 */ /* 0x010fc80000000000 */
[----:B-----5:R-:W-:-:S04]  /*0670*/  FADD R29, R29, R20 ;  /* 0x000000141d1d7221 */ /* 0x020fc80000000000 */
[----:B------:R-:W-:-:S04]  /*0680*/  FADD R29, R29, R0 ;  /* 0x000000001d1d7221 */ /* 0x000fc80000000000 */
[----:B------:R-:W-:Y:S01]  /*0690*/  FADD R0, R29, R2 ;  /* 0x000000021d007221 */ /* 0x000fe20000000000 */
[----:B------:R-:W-:-:S03]  /*06a0*/  FFMA R2, R5, -R4, 1 ;  /* 0x3f80000005027423 */ /* 0x000fc60000000804 */
[----:B------:R-:W-:Y:S01]  /*06b0*/  FADD R0, R0, R3 ;  /* 0x0000000300007221 */ /* 0x000fe20000000000 */
[----:B------:R-:W-:-:S03]  /*06c0*/  FFMA R3, R2, R5, 0.037037037312984466553 ;  /* 0x3d17b42602037423 */ /* 0x000fc60000000005 */
[----:B------:R-:W0:Y:S01]  /*06d0*/  FCHK P0, R0, 27 ;  /* 0x41d8000000007902 */ /* 0x000e220000000000 */
[----:B------:R-:W-:-:S04]  /*06e0*/  FFMA R2, R0, R3, RZ ;  /* 0x0000000300027223 */ /* 0x000fc800000000ff */
[----:B------:R-:W-:-:S04]  /*06f0*/  FFMA R4, R2, -27, R0 ;  /* 0xc1d8000002047823 */ /* 0x000fc80000000000 */
[----:B------:R-:W-:Y:S01]  /*0700*/  FFMA R5, R3, R4, R2 ;  /* 0x0000000403057223 */ /* 0x000fe20000000002 */
[----:B0-----:R-:W-:Y:S06]  /*0710*/  @!P0 BRA `(.L_x_1) ;  /* 0x00000000000c8947 */ /* 0x001fec0003800000 */
[----:B------:R-:W-:-:S07]  /*0720*/  MOV R2, 0x740 ;  /* 0x0000074000027802 */ /* 0x000fce0000000f00 */
[----:B------:R-:W-:Y:S05]  /*0730*/  CALL.REL.NOINC `($__internal_0_$__cuda_sm3x_div_rn_noftz_f32_slowpath) ;  /* 0x0000000000187944 */ /* 0x000fea0003c00000 */
[----:B------:R-:W-:-:S07]  /*0740*/  MOV R5, R4 ;  /* 0x0000000400057202 */ /* 0x000fce0000000f00 */
.L_x_1:
[----:B------:R-:W-:Y:S05]  /*0750*/  BSYNC.RECONVERGENT B1 ;  /* 0x0000000000017941 */ /* 0x000fea0003800200 */
.L_x_0:
[----:B------:R-:W0:Y:S02]  /*0760*/  LDC.64 R2, c[0x0][0x388] ;  /* 0x0000e200ff027b82 */ /* 0x000e240000000a00 */
[----:B0-----:R-:W-:-:S05]  /*0770*/  IMAD.WIDE R10, R10, 0x4, R2 ;  /* 0x000000040a0a7825 */ /* 0x001fca00078e0202 */
[----:B------:R-:W-:Y:S01]  /*0780*/  STG.E desc[UR6][R10.64], R5 ;  /* 0x000000050a007986 */ /* 0x000fe2000c101906 */
[----:B------:R-:W-:Y:S05]  /*0790*/  EXIT ;  /* 0x000000000000794d */ /* 0x000fea0003800000 */
        .weak           $__internal_0_$__cuda_sm3x_div_rn_noftz_f32_slowpath
        .type           $__internal_0_$__cuda_sm3x_div_rn_noftz_f32_slowpath,@function
        .size           $__internal_0_$__cuda_sm3x_div_rn_noftz_f32_slowpath,(.L_x_15 - $__internal_0_$__cuda_sm3x_div_rn_noftz_f32_slowpath)
$__internal_0_$__cuda_sm3x_div_rn_noftz_f32_slowpath:
[----:B------:R-:W-:Y:S01]  /*07a0*/  SHF.R.U32.HI R3, RZ, 0x17, R0 ;  /* 0x00000017ff037819 */ /* 0x000fe20000011600 */
[----:B------:R-:W-:Y:S04]  /*07b0*/  BSSY.RECONVERGENT B0, `(.L_x_2) ;  /* 0x000005c000007945 */ /* 0x000fe80003800200 */
[----:B------:R-:W-:Y:S01]  /*07c0*/  BSSY.RELIABLE B2, `(.L_x_3) ;  /* 0x000001a000027945 */ /* 0x000fe20003800100 */
[----:B------:R-:W-:Y:S02]  /*07d0*/  MOV R4, R0 ;  /* 0x0000000000047202 */ /* 0x000fe40000000f00 */
[----:B------:R-:W-:-:S04]  /*07e0*/  LOP3.LUT R3, R3, 0xff, RZ, 0xc0, !PT ;  /* 0x000000ff03037812 */ /* 0x000fc800078ec0ff */
[----:B------:R-:W-:-:S04]  /*07f0*/  IADD3 R6, PT, PT, R3, -0x1, RZ ;  /* 0xffffffff03067810 */ /* 0x000fc80007ffe0ff */
[----:B------:R-:W-:-:S13]  /*0800*/  ISETP.GT.U32.OR P0, PT, R6, 0xfd, !PT ;  /* 0x000000fd0600780c */ /* 0x000fda0007f04470 */
[----:B------:R-:W-:Y:S01]  /*0810*/  @!P0 IMAD.MOV.U32 R5, RZ, RZ, RZ ;  /* 0x000000ffff058224 */ /* 0x000fe200078e00ff */
[----:B------:R-:W-:Y:S06]  /*0820*/  @!P0 BRA `(.L_x_4) ;  /* 0x00000000004c8947 */ /* 0x000fec0003800000 */
[----:B------:R-:W-:-:S13]  /*0830*/  FSETP.GTU.FTZ.AND P0, PT, |R0|, +INF , PT ;  /* 0x7f8000000000780b */ /* 0x000fda0003f1c200 */
[----:B------:R-:W-:Y:S05]  /*0840*/  @P0 BREAK.RELIABLE B2 ;  /* 0x0000000000020942 */ /* 0x000fea0003800100 */
[----:B------:R-:W-:Y:S05]  /*0850*/  @P0 BRA `(.L_x_5) ;  /* 0x0000000400400947 */ /* 0x000fea0003800000 */
[----:B------:R-:W-:-:S05]  /*0860*/  HFMA2 R5, -RZ, RZ, 2.921875, 0 ;  /* 0x41d80000ff057431 */ /* 0x000fca00000001ff */
[----:B------:R-:W-:-:S13]  /*0870*/  LOP3.LUT P0, RZ, R5, 0x7fffffff, R4, 0xc8, !PT ;  /* 0x7fffffff05ff7812 */ /* 0x000fda000780c804 */
[----:B------:R-:W-:Y:S05]  /*0880*/  @!P0 BREAK.RELIABLE B2 ;  /* 0x0000000000028942 */ /* 0x000fea0003800100 */
[----:B------:R-:W-:Y:S05]  /*0890*/  @!P0 BRA `(.L_x_6) ;  /* 0x0000000400288947 */ /* 0x000fea0003800000 */
[----:B------:R-:W-:-:S13]  /*08a0*/  LOP3.LUT P0, RZ, R4, 0x7fffffff, RZ, 0xc0, !PT ;  /* 0x7fffffff04ff7812 */ /* 0x000fda000780c0ff */
[----:B------:R-:W-:Y:S05]  /*08b0*/  @!P0 BREAK.RELIABLE B2 ;  /* 0x0000000000028942 */ /* 0x000fea0003800100 */
[----:B------:R-:W-:Y:S05]  /*08c0*/  @!P0 BRA `(.L_x_7) ;  /* 0x0000000400148947 */ /* 0x000fea0003800000 */
[----:B------:R-:W-:Y:S02]  /*08d0*/  FSETP.NEU.FTZ.AND P0, PT, |R0|, +INF , PT ;  /* 0x7f8000000000780b */ /* 0x000fe40003f1d200 */
[----:B------:R-:W-:-:S04]  /*08e0*/  LOP3.LUT P1, RZ, R5, 0x7fffffff, RZ, 0xc0, !PT ;  /* 0x7fffffff05ff7812 */ /* 0x000fc8000782c0ff */
[----:B------:R-:W-:-:S13]  /*08f0*/  PLOP3.LUT P0, PT, P0, P1, PT, 0x2f, 0xf2 ;  /* 0x0000000000f2781c */ /* 0x000fda0000702577 */
[----:B------:R-:W-:Y:S05]  /*0900*/  @P0 BREAK.RELIABLE B2 ;  /* 0x0000000000020942 */ /* 0x000fea0003800100 */
[----:B------:R-:W-:Y:S05]  /*0910*/  @P0 BRA `(.L_x_8) ;  /* 0x0000000000f40947 */ /* 0x000fea0003800000 */
[----:B------:R-:W-:-:S13]  /*0920*/  ISETP.GE.AND P0, PT, R6, RZ, PT ;  /* 0x000000ff0600720c */ /* 0x000fda0003f06270 */
[----:B------:R-:W-:Y:S01]  /*0930*/  @P0 MOV R5, RZ ;  /* 0x000000ff00050202 */ /* 0x000fe20000000f00 */
[----:B------:R-:W-:Y:S01]  /*0940*/  @!P0 FFMA R4, R0, 1.84467440737095516160e+19, RZ ;  /* 0x5f80000000048823 */ /* 0x000fe200000000ff */
[----:B------:R-:W-:-:S07]  /*0950*/  @!P0 MOV R5, 0xffffffc0 ;  /* 0xffffffc000058802 */ /* 0x000fce0000000f00 */
.L_x_4:
[----:B------:R-:W-:Y:S05]  /*0960*/  BSYNC.RELIABLE B2 ;  /* 0x0000000000027941 */ /* 0x000fea0003800100 */
.L_x_3:
[----:B------:R-:W-:Y:S01]  /*0970*/  UMOV UR4, 0x41d80000 ;  /* 0x41d8000000047882 */ /* 0x000fe20000000000 */
[----:B------:R-:W-:Y:S01]  /*0980*/  IADD3 R3, PT, PT, R3, -0x7f, RZ ;  /* 0xffffff8103037810 */ /* 0x000fe20007ffe0ff */
[----:B------:R-:W-:Y:S01]  /*0990*/  UIADD3 UR4, UPT, UPT, UR4, -0x2000000, URZ ;  /* 0xfe00000004047890 */ /* 0x000fe2000fffe0ff */
[----:B------:R-:W-:Y:S02]  /*09a0*/  BSSY.RECONVERGENT B2, `(.L_x_9) ;  /* 0x0000033000027945 */ /* 0x000fe40003800200 */
[----:B------:R-:W-:Y:S01]  /*09b0*/  IADD3 R5, PT, PT, R5, -0x4, R3 ;  /* 0xfffffffc05057810 */ /* 0x000fe20007ffe003 */
[----:B------:R-:W-:Y:S02]  /*09c0*/  IMAD R0, R3, -0x800000, R4 ;  /* 0xff80000003007824 */ /* 0x000fe400078e0204 */
[----:B------:R-:W-:-:S03]  /*09d0*/  FADD.FTZ R7, -RZ, -UR4 ;  /* 0x80000004ff077e21 */ /* 0x000fc60008010100 */
[----:B------:R-:W0:Y:S02]  /*09e0*/  MUFU.RCP R6, UR4 ;  /* 0x0000000400067d08 */ /* 0x000e240008001000 */
[----:B0-----:R-:W-:-:S04]  /*09f0*/  FFMA R9, R6, R7, 1 ;  /* 0x3f80000006097423 */ /* 0x001fc80000000007 */
[----:B------:R-:W-:-:S04]  /*0a00*/  FFMA R9, R6, R9, R6 ;  /* 0x0000000906097223 */ /* 0x000fc80000000006 */
[----:B------:R-:W-:-:S04]  /*0a10*/  FFMA R4, R0, R9, RZ ;  /* 0x0000000900047223 */ /* 0x000fc800000000ff */
[----:B------:R-:W-:-:S04]  /*0a20*/  FFMA R6, R7, R4, R0 ;  /* 0x0000000407067223 */ /* 0x000fc80000000000 */
[----:B------:R-:W-:-:S04]  /*0a30*/  FFMA R6, R9, R6, R4 ;  /* 0x0000000609067223 */ /* 0x000fc80000000004 */
[----:B------:R-:W-:-:S04]  /*0a40*/  FFMA R7, R7, R6, R0 ;  /* 0x0000000607077223 */ /* 0x000fc80000000000 */
[----:B------:R-:W-:-:S05]  /*0a50*/  FFMA R4, R9, R7, R6 ;  /* 0x0000000709047223 */ /* 0x000fca0000000006 */
[----:B------:R-:W-:-:S04]  /*0a60*/  SHF.R.U32.HI R0, RZ, 0x17, R4 ;  /* 0x00000017ff007819 */ /* 0x000fc80000011604 */
[----:B------:R-:W-:-:S04]  /*0a70*/  LOP3.LUT R0, R0, 0xff, RZ, 0xc0, !PT ;  /* 0x000000ff00007812 */ /* 0x000fc800078ec0ff */
[----:B------:R-:W-:-:S05]  /*0a80*/  IADD3 R8, PT, PT, R0, R5, RZ ;  /* 0x0000000500087210 */ /* 0x000fca0007ffe0ff */
[----:B------:R-:W-:-:S05]  /*0a90*/  VIADD R0, R8, 0xffffffff ;  /* 0xffffffff08007836 */ /* 0x000fca0000000000 */
[----:B------:R-:W-:-:S13]  /*0aa0*/  ISETP.GE.U32.AND P0, PT, R0, 0xfe, PT ;  /* 0x000000fe0000780c */ /* 0x000fda0003f06070 */
[----:B------:R-:W-:Y:S05]  /*0ab0*/  @!P0 BRA `(.L_x_10) ;  /* 0x0000000000808947 */ /* 0x000fea0003800000 */
[----:B------:R-:W-:-:S13]  /*0ac0*/  ISETP.GT.AND P0, PT, R8, 0xfe, PT ;  /* 0x000000fe0800780c */ /* 0x000fda0003f04270 */
[----:B------:R-:W-:Y:S05]  /*0ad0*/  @P0 BRA `(.L_x_11) ;  /* 0x00000000006c0947 */ /* 0x000fea0003800000 */
[----:B------:R-:W-:-:S13]  /*0ae0*/  ISETP.GE.AND P0, PT, R8, 0x1, PT ;  /* 0x000000010800780c */ /* 0x000fda0003f06270 */
[----:B------:R-:W-:Y:S05]  /*0af0*/  @P0 BRA `(.L_x_12) ;  /* 0x0000000000740947 */ /* 0x000fea0003800000 */
[----:B------:R-:W-:Y:S02]  /*0b00*/  ISETP.GE.AND P0, PT, R8, -0x18, PT ;  /* 0xffffffe80800780c */ /* 0x000fe40003f06270 */
[----:B------:R-:W-:-:S11]  /*0b10*/  LOP3.LUT R4, R4, 0x80000000, RZ, 0xc0, !PT ;  /* 0x8000000004047812 */ /* 0x000fd600078ec0ff */
[----:B------:R-:W-:Y:S05]  /*0b20*/  @!P0 BRA `(.L_x_12) ;  /* 0x0000000000688947 */ /* 0x000fea0003800000 */
[CCC-:B------:R-:W-:Y:S01]  /*0b30*/  FFMA.RZ R0, R9.reuse, R7.reuse, R6.reuse ;  /* 0x0000000709007223 */ /* 0x1c0fe2000000c006 */
[C---:B------:R-:W-:Y:S02]  /*0b40*/  ISETP.NE.AND P2, PT, R8.reuse, RZ, PT ;  /* 0x000000ff0800720c */ /* 0x040fe40003f45270 */
[----:B------:R-:W-:Y:S02]  /*0b50*/  ISETP.NE.AND P1, PT, R8, RZ, PT ;  /* 0x000000ff0800720c */ /* 0x000fe40003f25270 */
[----:B------:R-:W-:Y:S01]  /*0b60*/  LOP3.LUT R3, R0, 0x7fffff, RZ, 0xc0, !PT ;  /* 0x007fffff00037812 */ /* 0x000fe200078ec0ff */
[CCC-:B------:R-:W-:Y:S01]  /*0b70*/  FFMA.RP R0, R9.reuse, R7.reuse, R6.reuse ;  /* 0x0000000709007223 */ /* 0x1c0fe20000008006 */
[----:B------:R-:W-:Y:S01]  /*0b80*/  FFMA.RM R9, R9, R7, R6 ;  /* 0x0000000709097223 */ /* 0x000fe20000004006 */
[----:B------:R-:W-:Y:S02]  /*0b90*/  IADD3 R6, PT, PT, R8, 0x20, RZ ;  /* 0x0000002008067810 */ /* 0x000fe40007ffe0ff */
[----:B------:R-:W-:-:S02]  /*0ba0*/  LOP3.LUT R3, R3, 0x800000, RZ, 0xfc, !PT ;  /* 0x0080000003037812 */ /* 0x000fc400078efcff */
[----:B------:R-:W-:Y:S02]  /*0bb0*/  IADD3 R5, PT, PT, -R8, RZ, RZ ;  /* 0x000000ff08057210 */ /* 0x000fe40007ffe1ff */
[----:B------:R-:W-:Y:S02]  /*0bc0*/  SHF.L.U32 R6, R3, R6, RZ ;  /* 0x0000000603067219 */ /* 0x000fe400000006ff */
[----:B------:R-:W-:Y:S02]  /*0bd0*/  FSETP.NEU.FTZ.AND P0, PT, R0, R9, PT ;  /* 0x000000090000720b */ /* 0x000fe40003f1d000 */
[----:B------:R-:W-:Y:S02]  /*0be0*/  SEL R0, R5, RZ, P2 ;  /* 0x000000ff05007207 */ /* 0x000fe40001000000 */
[----:B------:R-:W-:Y:S02]  /*0bf0*/  ISETP.NE.AND P1, PT, R6, RZ, P1 ;  /* 0x000000ff0600720c */ /* 0x000fe40000f25270 */
[----:B------:R-:W-:-:S02]  /*0c00*/  SHF.R.U32.HI R0, RZ, R0, R3 ;  /* 0x00000000ff007219 */ /* 0x000fc40000011603 */
[----:B------:R-:W-:Y:S02]  /*0c10*/  PLOP3.LUT P0, PT, P0, P1, PT, 0xf8, 0x8f ;  /* 0x00000000008f781c */ /* 0x000fe40000703f70 */
[----:B------:R-:W-:Y:S02]  /*0c20*/  SHF.R.U32.HI R6, RZ, 0x1, R0 ;  /* 0x00000001ff067819 */ /* 0x000fe40000011600 */
[----:B------:R-:W-:-:S04]  /*0c30*/  SEL R3, RZ, 0x1, !P0 ;  /* 0x00000001ff037807 */ /* 0x000fc80004000000 */
[----:B------:R-:W-:-:S04]  /*0c40*/  LOP3.LUT R3, R3, 0x1, R6, 0xf8, !PT ;  /* 0x0000000103037812 */ /* 0x000fc800078ef806 */
[----:B------:R-:W-:-:S04]  /*0c50*/  LOP3.LUT R3, R3, R0, RZ, 0xc0, !PT ;  /* 0x0000000003037212 */ /* 0x000fc800078ec0ff */
[----:B------:R-:W-:-:S04]  /*0c60*/  IADD3 R3, PT, PT, R6, R3, RZ ;  /* 0x0000000306037210 */ /* 0x000fc80007ffe0ff */
[----:B------:R-:W-:Y:S01]  /*0c70*/  LOP3.LUT R4, R3, R4, RZ, 0xfc, !PT ;  /* 0x0000000403047212 */ /* 0x000fe200078efcff */
[----:B------:R-:W-:Y:S06]  /*0c80*/  BRA `(.L_x_12) ;  /* 0x0000000000107947 */ /* 0x000fec0003800000 */
.L_x_11:
[----:B------:R-:W-:-:S04]  /*0c90*/  LOP3.LUT R4, R4, 0x80000000, RZ, 0xc0, !PT ;  /* 0x8000000004047812 */ /* 0x000fc800078ec0ff */
[----:B------:R-:W-:Y:S01]  /*0ca0*/  LOP3.LUT R4, R4, 0x7f800000, RZ, 0xfc, !PT ;  /* 0x7f80000004047812 */ /* 0x000fe200078efcff */
[----:B------:R-:W-:Y:S06]  /*0cb0*/  BRA `(.L_x_12) ;  /* 0x0000000000047947 */ /* 0x000fec0003800000 */
.L_x_10:
[----:B------:R-:W-:-:S07]  /*0cc0*/  LEA R4, R5, R4, 0x17 ;  /* 0x0000000405047211 */ /* 0x000fce00078eb8ff */
.L_x_12:
[----:B------:R-:W-:Y:S05]  /*0cd0*/  BSYNC.RECONVERGENT B2 ;  /* 0x0000000000027941 */ /* 0x000fea0003800200 */
.L_x_9:
[----:B------:R-:W-:Y:S05]  /*0ce0*/  BRA `(.L_x_13) ;  /* 0x0000000000207947 */ /* 0x000fea0003800000 */
.L_x_8:
[----:B------:R-:W-:-:S04]  /*0cf0*/  LOP3.LUT R4, R5, 0x80000000, R4, 0x48, !PT ;  /* 0x8000000005047812 */ /* 0x000fc800078e4804 */
[----:B------:R-:W-:Y:S01]  /*0d00*/  LOP3.LUT R4, R4, 0x7f800000, RZ, 0xfc, !PT ;  /* 0x7f80000004047812 */ /* 0x000fe200078efcff */
[----:B------:R-:W-:Y:S06]  /*0d10*/  BRA `(.L_x_13) ;  /* 0x0000000000147947 */ /* 0x000fec0003800000 */
.L_x_7:
[----:B------:R-:W-:Y:S01]  /*0d20*/  LOP3.LUT R4, R5, 0x80000000, R4, 0x48, !PT ;  /* 0x8000000005047812 */ /* 0x000fe200078e4804 */
[----:B------:R-:W-:Y:S06]  /*0d30*/  BRA `(.L_x_13) ;  /* 0x00000000000c7947 */ /* 0x000fec0003800000 */
.L_x_6:
[----:B------:R-:W0:Y:S01]  /*0d40*/  MUFU.RSQ R4, -QNAN ;  /* 0xffc0000000047908 */ /* 0x000e220000001400 */
[----:B------:R-:W-:Y:S05]  /*0d50*/  BRA `(.L_x_13) ;  /* 0x0000000000047947 */ /* 0x000fea0003800000 */
.L_x_5:
[----:B------:R-:W-:-:S07]  /*0d60*/  FADD.FTZ R4, R0, 27 ;  /* 0x41d8000000047421 */ /* 0x000fce0000010000 */
.L_x_13:
[----:B------:R-:W-:Y:S05]  /*0d70*/  BSYNC.RECONVERGENT B0 ;  /* 0x0000000000007941 */ /* 0x000fea0003800200 */
.L_x_2:
[----:B------:R-:W-:-:S04]  /*0d80*/  HFMA2 R3, -RZ, RZ, 0, 0 ;  /* 0x00000000ff037431 */ /* 0x000fc800000001ff */
[----:B0-----:R-:W-:Y:S05]  /*0d90*/  RET.REL.NODEC R2 `(_Z10volumeBlurPfS_iii) ;  /* 0xfffffff002987950 */ /* 0x001fea0003c3ffff */
.L_x_14:
[----:B------:R-:W-:-:S00]  /*0da0*/  BRA `(.L_x_14) ;  /* 0xfffffffc00fc7947 */ /* 0x000fc0000383ffff */
[----:B------:R-:W-:-:S00]  /*0db0*/  NOP ;  /* 0x0000000000007918 */ /* 0x000fc00000000000 */
        /* <DEDUP_REMOVED lines=12> */
.L_x_15:


//--------------------- .nv.shared.reserved.0     --------------------------
	.section	.nv.shared.reserved.0,"aw",@nobits
	.weak		__nv_reservedSMEM_offset_0_alias
	.size		__nv_reservedSMEM_offset_0_alias, 0, 64
	.other		__nv_reservedSMEM_offset_0_alias,@"STO_CUDA_RESERVED_SHARED STV_DEFAULT"
__nv_reservedSMEM_offset_0_alias:
	.zero		0
	.zero		64


//--------------------- .nv.constant0._Z10volumeBlurPfS_iii --------------------------
	.section	.nv.constant0._Z10volumeBlurPfS_iii,"a",@progbits
	.sectionflags	@""
	.align	4
.nv.constant0._Z10volumeBlurPfS_iii:
	.zero		924


//--------------------- SYMBOLS --------------------------

	.type		.nv.reservedSmem.offset0,@object
	.size		.nv.reservedSmem.offset0,0x4
